	.headerflags	@"EF_CUDA_TEXMODE_UNIFIED EF_CUDA_64BIT_ADDRESS EF_CUDA_ACCELERATORS EF_CUDA_SM90 EF_CUDA_VIRTUAL_SM(EF_CUDA_SM90)"
	.elftype	@"ET_EXEC"


//--------------------- .nv.info                  --------------------------
	.section	.nv.info,"",@"SHT_CUDA_INFO"
	.align	4


	//----- nvinfo : EIATTR_REGCOUNT
	.align		4
        /*0000*/ 	.byte	0x04, 0x2f
        /*0002*/ 	.short	(.L_1 - .L_0)
	.align		4
.L_0:
        /*0004*/ 	.word	index@(triton_poi_fused_0)
        /*0008*/ 	.word	0x0000001e


	//----- nvinfo : EIATTR_MIN_STACK_SIZE
	.align		4
.L_1:
        /*000c*/ 	.byte	0x04, 0x12
        /*000e*/ 	.short	(.L_3 - .L_2)
	.align		4
.L_2:
        /*0010*/ 	.word	index@(triton_poi_fused_0)
        /*0014*/ 	.word	0x00000000


	//----- nvinfo : EIATTR_FRAME_SIZE
	.align		4
.L_3:
        /*0018*/ 	.byte	0x04, 0x11
        /*001a*/ 	.short	(.L_5 - .L_4)
	.align		4
.L_4:
        /*001c*/ 	.word	index@(triton_poi_fused_0)
        /*0020*/ 	.word	0x00000000


	//----- nvinfo : EIATTR_MIN_STACK_SIZE
	.align		4
.L_5:
        /*0024*/ 	.byte	0x04, 0x12
        /*0026*/ 	.short	(.L_7 - .L_6)
	.align		4
.L_6:
        /*0028*/ 	.word	index@(triton_poi_fused_0)
        /*002c*/ 	.word	0x00000000
.L_7:


//--------------------- .nv.info.triton_poi_fused_0 --------------------------
	.section	.nv.info.triton_poi_fused_0,"",@"SHT_CUDA_INFO"
	.sectionflags	@""
	.align	4


	//----- nvinfo : EIATTR_CUDA_API_VERSION
	.align		4
        /*0000*/ 	.byte	0x04, 0x37
        /*0002*/ 	.short	(.L_9 - .L_8)
.L_8:
        /*0004*/ 	.word	0x0000007c


	//----- nvinfo : EIATTR_KPARAM_INFO
	.align		4
.L_9:
        /*0008*/ 	.byte	0x04, 0x17
        /*000a*/ 	.short	(.L_11 - .L_10)
.L_10:
        /*000c*/ 	.word	0x00000000
        /*0010*/ 	.short	0x0003
        /*0012*/ 	.short	0x0014
        /*0014*/ 	.byte	0x00, 0xf0, 0x11, 0x00


	//----- nvinfo : EIATTR_KPARAM_INFO
	.align		4
.L_11:
        /*0018*/ 	.byte	0x04, 0x17
        /*001a*/ 	.short	(.L_13 - .L_12)
.L_12:
        /*001c*/ 	.word	0x00000000
        /*0020*/ 	.short	0x0002
        /*0022*/ 	.short	0x0010
        /*0024*/ 	.byte	0x00, 0xf0, 0x11, 0x00


	//----- nvinfo : EIATTR_KPARAM_INFO
	.align		4
.L_13:
        /*0028*/ 	.byte	0x04, 0x17
        /*002a*/ 	.short	(.L_15 - .L_14)
.L_14:
        /*002c*/ 	.word	0x00000000
        /*0030*/ 	.short	0x0001
        /*0032*/ 	.short	0x0008
        /*0034*/ 	.byte	0x00, 0xf4, 0x21, 0x00


	//----- nvinfo : EIATTR_KPARAM_INFO
	.align		4
.L_15:
        /*0038*/ 	.byte	0x04, 0x17
        /*003a*/ 	.short	(.L_17 - .L_16)
.L_16:
        /*003c*/ 	.word	0x00000000
        /*0040*/ 	.short	0x0000
        /*0042*/ 	.short	0x0000
        /*0044*/ 	.byte	0x00, 0xf4, 0x21, 0x00


	//----- nvinfo : EIATTR_SPARSE_MMA_MASK
	.align		4
.L_17:
        /*0048*/ 	.byte	0x03, 0x50
        /*004a*/ 	.short	0x0000


	//----- nvinfo : EIATTR_MAXREG_COUNT
	.align		4
        /*004c*/ 	.byte	0x03, 0x1b
        /*004e*/ 	.short	0x00ff


	//----- nvinfo : EIATTR_EXIT_INSTR_OFFSETS
	.align		4
        /*0050*/ 	.byte	0x04, 0x1c
        /*0052*/ 	.short	(.L_19 - .L_18)


	//   ....[0]....
.L_18:
        /*0054*/ 	.word	0x000006c0


	//   ....[1]....
        /*0058*/ 	.word	0x00000710


	//----- nvinfo : EIATTR_REQNTID
	.align		4
.L_19:
        /*005c*/ 	.byte	0x04, 0x10
        /*005e*/ 	.short	(.L_21 - .L_20)
.L_20:
        /*0060*/ 	.word	0x00000080
        /*0064*/ 	.word	0x00000001
        /*0068*/ 	.word	0x00000001


	//----- nvinfo : EIATTR_CBANK_PARAM_SIZE
	.align		4
.L_21:
        /*006c*/ 	.byte	0x03, 0x19
        /*006e*/ 	.short	0x0018


	//----- nvinfo : EIATTR_PARAM_CBANK
	.align		4
        /*0070*/ 	.byte	0x04, 0x0a
        /*0072*/ 	.short	(.L_23 - .L_22)
	.align		4
.L_22:
        /*0074*/ 	.word	index@(.nv.constant0.triton_poi_fused_0)
        /*0078*/ 	.short	0x0210
        /*007a*/ 	.short	0x0018


	//----- nvinfo : EIATTR_SW_WAR
	.align		4
.L_23:
        /*007c*/ 	.byte	0x04, 0x36
        /*007e*/ 	.short	(.L_25 - .L_24)
.L_24:
        /*0080*/ 	.word	0x00000008
.L_25:


//--------------------- .nv.callgraph             --------------------------
	.section	.nv.callgraph,"",@"SHT_CUDA_CALLGRAPH"
	.align	4
	.sectionentsize	8
	.align		4
        /*0000*/ 	.word	0x00000000
	.align		4
        /*0004*/ 	.word	0xffffffff
	.align		4
        /*0008*/ 	.word	0x00000000
	.align		4
        /*000c*/ 	.word	0xfffffffe
	.align		4
        /*0010*/ 	.word	0x00000000
	.align		4
        /*0014*/ 	.word	0xfffffffd
	.align		4
        /*0018*/ 	.word	0x00000000
	.align		4
        /*001c*/ 	.word	0xfffffffc


//--------------------- .text.triton_poi_fused_0  --------------------------
	.section	.text.triton_poi_fused_0,"ax",@progbits
	.sectionflags	@"SHF_BARRIERS=1"
	.align	128
        .global         triton_poi_fused_0
        .type           triton_poi_fused_0,@function
        .size           triton_poi_fused_0,(.L_x_1 - triton_poi_fused_0)
        .other          triton_poi_fused_0,@"STO_CUDA_ENTRY STV_DEFAULT"
triton_poi_fused_0:
.text.triton_poi_fused_0:
[----:B------:R-:W0:Y:S01]  /*0000*/  LDC R1, c[0x0][0x28] ;  /* 0x00000a00ff017b82 */ /* 0x000e220000000800 */
[----:B------:R-:W1:Y:S07]  /*0010*/  S2R R19, SR_CTAID.Z ;  /* 0x0000000000137919 */ /* 0x000e6e0000002700 */
[----:B------:R-:W1:Y:S01]  /*0020*/  S2UR UR4, SR_CTAID.Y ;  /* 0x00000000000479c3 */ /* 0x000e620000002600 */
[----:B------:R-:W-:Y:S01]  /*0030*/  IMAD.MOV.U32 R14, RZ, RZ, RZ ;  /* 0x000000ffff0e7224 */ /* 0x000fe200078e00ff */
[----:B------:R-:W-:Y:S01]  /*0040*/  ULDC.64 UR6, c[0x0][0x208] ;  /* 0x0000820000067ab9 */ /* 0x000fe20000000a00 */
[----:B------:R-:W2:Y:S01]  /*0050*/  S2R R15, SR_CTAID.X ;  /* 0x00000000000f7919 */ /* 0x000ea20000002500 */
[----:B------:R-:W3:Y:S04]  /*0060*/  S2R R18, SR_TID.X ;  /* 0x0000000000127919 */ /* 0x000ee80000002100 */
[----:B------:R-:W1:Y:S08]  /*0070*/  LDC R0, c[0x0][0x10] ;  /* 0x00000400ff007b82 */ /* 0x000e700000000800 */
[----:B------:R-:W4:Y:S01]  /*0080*/  LDC.64 R16, c[0x0][0x210] ;  /* 0x00008400ff107b82 */ /* 0x000f220000000a00 */
[----:B-1----:R-:W-:-:S02]  /*0090*/  IMAD R19, R19, R0, UR4 ;  /* 0x0000000413137e24 */ /* 0x002fc4000f8e0200 */
[----:B--2---:R-:W-:Y:S02]  /*00a0*/  IMAD.SHL.U32 R15, R15, 0x10, RZ ;  /* 0x000000100f0f7824 */ /* 0x004fe400078e00ff */
[----:B------:R-:W-:Y:S01]  /*00b0*/  IMAD.SHL.U32 R19, R19, 0x40, RZ ;  /* 0x0000004013137824 */ /* 0x000fe200078e00ff */
[----:B---3--:R-:W-:Y:S02]  /*00c0*/  SHF.R.U32.HI R0, RZ, 0x4, R18 ;  /* 0x00000004ff007819 */ /* 0x008fe40000011612 */
[----:B------:R-:W-:Y:S02]  /*00d0*/  LOP3.LUT R4, R15, 0xf, R18, 0xf8, !PT ;  /* 0x0000000f0f047812 */ /* 0x000fe400078ef812 */
[----:B------:R-:W-:Y:S02]  /*00e0*/  SGXT.U32 R0, R0, 0x3 ;  /* 0x000000030000781a */ /* 0x000fe40000000000 */
[----:B------:R-:W-:Y:S02]  /*00f0*/  ISETP.GE.AND P0, PT, R4, 0x9, PT ;  /* 0x000000090400780c */ /* 0x000fe40003f06270 */
[----:B------:R-:W-:-:S02]  /*0100*/  LOP3.LUT R3, R19, 0x8, R0, 0xfe, !PT ;  /* 0x0000000813037812 */ /* 0x000fc400078efe00 */
[----:B------:R-:W-:Y:S02]  /*0110*/  LOP3.LUT R2, R19, R0, RZ, 0xfc, !PT ;  /* 0x0000000013027212 */ /* 0x000fe400078efcff */
[C---:B------:R-:W-:Y:S01]  /*0120*/  ISETP.LT.AND P2, PT, R3.reuse, 0x10000, !P0 ;  /* 0x000100000300780c */ /* 0x040fe20004741270 */
[--C-:B------:R-:W-:Y:S01]  /*0130*/  IMAD R3, R3, 0x9, R4.reuse ;  /* 0x0000000903037824 */ /* 0x100fe200078e0204 */
[----:B------:R-:W-:Y:S01]  /*0140*/  LOP3.LUT R6, R19, 0x10, R0, 0xfe, !PT ;  /* 0x0000001013067812 */ /* 0x000fe200078efe00 */
[C---:B------:R-:W-:Y:S01]  /*0150*/  IMAD R5, R2.reuse, 0x9, R4 ;  /* 0x0000000902057824 */ /* 0x040fe200078e0204 */
[----:B------:R-:W-:Y:S02]  /*0160*/  LOP3.LUT R7, R19, 0x18, R0, 0xfe, !PT ;  /* 0x0000001813077812 */ /* 0x000fe400078efe00 */
[----:B------:R-:W-:Y:S01]  /*0170*/  ISETP.LT.AND P1, PT, R2, 0x10000, !P0 ;  /* 0x000100000200780c */ /* 0x000fe20004721270 */
[----:B----4-:R-:W-:Y:S01]  /*0180*/  IMAD.WIDE R2, R3, 0x4, R16 ;  /* 0x0000000403027825 */ /* 0x010fe200078e0210 */
[----:B------:R-:W-:-:S02]  /*0190*/  ISETP.LT.AND P6, PT, R6, 0x10000, !P0 ;  /* 0x000100000600780c */ /* 0x000fc400047c1270 */
[----:B------:R-:W-:Y:S02]  /*01a0*/  LOP3.LUT R8, R19, 0x20, R0, 0xfe, !PT ;  /* 0x0000002013087812 */ /* 0x000fe400078efe00 */
[----:B------:R-:W-:Y:S01]  /*01b0*/  ISETP.LT.AND P5, PT, R7, 0x10000, !P0 ;  /* 0x000100000700780c */ /* 0x000fe200047a1270 */
[----:B------:R1:W2:Y:S01]  /*01c0*/  @P2 LDG.E.EL R14, desc[UR6][R2.64] ;  /* 0x00000006020e2981 */ /* 0x0002a2000c2e1900 */
[----:B------:R-:W-:Y:S02]  /*01d0*/  LOP3.LUT R4, R19, 0x28, R0, 0xfe, !PT ;  /* 0x0000002813047812 */ /* 0x000fe400078efe00 */
[----:B------:R-:W-:Y:S02]  /*01e0*/  LOP3.LUT R6, R19, 0x30, R0, 0xfe, !PT ;  /* 0x0000003013067812 */ /* 0x000fe400078efe00 */
[----:B------:R-:W-:Y:S02]  /*01f0*/  LOP3.LUT R7, R19, 0x38, R0, 0xfe, !PT ;  /* 0x0000003813077812 */ /* 0x000fe400078efe00 */
[----:B------:R-:W-:-:S02]  /*0200*/  ISETP.LT.AND P4, PT, R8, 0x10000, !P0 ;  /* 0x000100000800780c */ /* 0x000fc40004781270 */
[----:B------:R-:W-:Y:S02]  /*0210*/  ISETP.LT.AND P3, PT, R4, 0x10000, !P0 ;  /* 0x000100000400780c */ /* 0x000fe40004761270 */
[----:B------:R-:W-:Y:S02]  /*0220*/  ISETP.LT.AND P2, PT, R6, 0x10000, !P0 ;  /* 0x000100000600780c */ /* 0x000fe40004741270 */
[----:B------:R-:W-:Y:S01]  /*0230*/  ISETP.LT.AND P0, PT, R7, 0x10000, !P0 ;  /* 0x000100000700780c */ /* 0x000fe20004701270 */
[C---:B------:R-:W-:Y:S02]  /*0240*/  VIADD R7, R5.reuse, 0x90 ;  /* 0x0000009005077836 */ /* 0x040fe40000000000 */
[C---:B------:R-:W-:Y:S02]  /*0250*/  VIADD R9, R5.reuse, 0xd8 ;  /* 0x000000d805097836 */ /* 0x040fe40000000000 */
[C---:B------:R-:W-:Y:S02]  /*0260*/  VIADD R11, R5.reuse, 0x120 ;  /* 0x00000120050b7836 */ /* 0x040fe40000000000 */
[----:B------:R-:W-:-:S02]  /*0270*/  VIADD R13, R5, 0x168 ;  /* 0x00000168050d7836 */ /* 0x000fc40000000000 */
[C---:B------:R-:W-:Y:S02]  /*0280*/  VIADD R23, R5.reuse, 0x1b0 ;  /* 0x000001b005177836 */ /* 0x040fe40000000000 */
[C---:B------:R-:W-:Y:S02]  /*0290*/  VIADD R25, R5.reuse, 0x1f8 ;  /* 0x000001f805197836 */ /* 0x040fe40000000000 */
[----:B-1----:R-:W-:-:S04]  /*02a0*/  IMAD.WIDE R2, R5, 0x4, R16 ;  /* 0x0000000405027825 */ /* 0x002fc800078e0210 */
[----:B------:R-:W-:-:S04]  /*02b0*/  IMAD.WIDE R4, R7, 0x4, R16 ;  /* 0x0000000407047825 */ /* 0x000fc800078e0210 */
[----:B------:R-:W-:-:S04]  /*02c0*/  IMAD.WIDE R6, R9, 0x4, R16 ;  /* 0x0000000409067825 */ /* 0x000fc800078e0210 */
[----:B------:R-:W-:Y:S01]  /*02d0*/  IMAD.WIDE R8, R11, 0x4, R16 ;  /* 0x000000040b087825 */ /* 0x000fe200078e0210 */
[----:B------:R-:W-:-:S03]  /*02e0*/  CS2R R20, SRZ ;  /* 0x0000000000147805 */ /* 0x000fc6000001ff00 */
[----:B------:R-:W-:-:S03]  /*02f0*/  IMAD.WIDE R10, R13, 0x4, R16 ;  /* 0x000000040d0a7825 */ /* 0x000fc600078e0210 */
[----:B------:R1:W3:Y:S01]  /*0300*/  @P6 LDG.E.EL R20, desc[UR6][R4.64] ;  /* 0x0000000604146981 */ /* 0x0002e2000c2e1900 */
[--C-:B------:R-:W-:Y:S01]  /*0310*/  IMAD.WIDE R12, R23, 0x4, R16.reuse ;  /* 0x00000004170c7825 */ /* 0x100fe200078e0210 */
[----:B------:R-:W-:Y:S02]  /*0320*/  CS2R R22, SRZ ;  /* 0x0000000000167805 */ /* 0x000fe4000001ff00 */
[----:B------:R-:W4:Y:S01]  /*0330*/  @P5 LDG.E.EL R21, desc[UR6][R6.64] ;  /* 0x0000000606155981 */ /* 0x000f22000c2e1900 */
[----:B------:R-:W-:Y:S01]  /*0340*/  IMAD.WIDE R16, R25, 0x4, R16 ;  /* 0x0000000419107825 */ /* 0x000fe200078e0210 */
[----:B------:R-:W-:Y:S02]  /*0350*/  CS2R R24, SRZ ;  /* 0x0000000000187805 */ /* 0x000fe4000001ff00 */
[----:B------:R-:W5:Y:S01]  /*0360*/  @P4 LDG.E.EL R22, desc[UR6][R8.64] ;  /* 0x0000000608164981 */ /* 0x000f62000c2e1900 */
[----:B------:R-:W-:-:S03]  /*0370*/  IMAD.MOV.U32 R26, RZ, RZ, RZ ;  /* 0x000000ffff1a7224 */ /* 0x000fc600078e00ff */
[----:B------:R-:W5:Y:S04]  /*0380*/  @P3 LDG.E.EL R24, desc[UR6][R10.64] ;  /* 0x000000060a183981 */ /* 0x000f68000c2e1900 */
[----:B------:R1:W5:Y:S04]  /*0390*/  @P2 LDG.E.EL R23, desc[UR6][R12.64] ;  /* 0x000000060c172981 */ /* 0x000368000c2e1900 */
[----:B------:R1:W5:Y:S04]  /*03a0*/  @P1 LDG.E.EL R25, desc[UR6][R2.64] ;  /* 0x0000000602191981 */ /* 0x000368000c2e1900 */
[----:B------:R-:W5:Y:S01]  /*03b0*/  @P0 LDG.E.EL R26, desc[UR6][R16.64] ;  /* 0x00000006101a0981 */ /* 0x000f62000c2e1900 */
[----:B------:R-:W1:Y:S01]  /*03c0*/  S2R R27, SR_TID.X ;  /* 0x00000000001b7919 */ /* 0x000e620000002100 */
[----:B------:R-:W1:Y:S01]  /*03d0*/  S2UR UR5, SR_CgaCtaId ;  /* 0x00000000000579c3 */ /* 0x000e620000008800 */
[----:B------:R-:W-:-:S02]  /*03e0*/  UMOV UR4, 0x400 ;  /* 0x0000040000047882 */ /* 0x000fc40000000000 */
[----:B01----:R-:W-:Y:S01]  /*03f0*/  UPRMT UR4, UR5, 0x654, UR4 ;  /* 0x0000065405047896 */ /* 0x003fe20008000004 */
[----:B------:R-:W-:Y:S01]  /*0400*/  IMAD.SHL.U32 R4, R27, 0x40, RZ ;  /* 0x000000401b047824 */ /* 0x000fe200078e00ff */
[----:B------:R-:W-:-:S04]  /*0410*/  SHF.R.U32.HI R5, RZ, 0x4, R27 ;  /* 0x00000004ff057819 */ /* 0x000fc8000001161b */
[----:B------:R-:W-:Y:S02]  /*0420*/  SGXT.U32 R5, R5, 0x3 ;  /* 0x000000030505781a */ /* 0x000fe40000000000 */
[----:B------:R-:W-:-:S04]  /*0430*/  LOP3.LUT R4, R4, 0x3c0, RZ, 0xc0, !PT ;  /* 0x000003c004047812 */ /* 0x000fc800078ec0ff */
[C---:B------:R-:W-:Y:S02]  /*0440*/  LOP3.LUT R5, R4.reuse, R5, RZ, 0xfc, !PT ;  /* 0x0000000504057212 */ /* 0x040fe400078efcff */
[----:B------:R-:W-:-:S05]  /*0450*/  LEA.HI R4, R4, UR4, RZ, 0x1e ;  /* 0x0000000404047c11 */ /* 0x000fca000f8ff0ff */
[----:B------:R-:W-:Y:S01]  /*0460*/  IMAD R13, R5, 0x4, R4 ;  /* 0x00000004050d7824 */ /* 0x000fe200078e0204 */
[C---:B------:R-:W-:Y:S01]  /*0470*/  LOP3.LUT R2, R27.reuse, 0x70, RZ, 0xc0, !PT ;  /* 0x000000701b027812 */ /* 0x040fe200078ec0ff */
[----:B------:R-:W-:-:S04]  /*0480*/  IMAD.SHL.U32 R8, R27, 0x4, RZ ;  /* 0x000000041b087824 */ /* 0x000fc800078e00ff */
[----:B------:R-:W-:Y:S01]  /*0490*/  VIADD R3, R2, UR4 ;  /* 0x0000000402037c36 */ /* 0x000fe20008000000 */
[----:B------:R-:W-:-:S05]  /*04a0*/  LOP3.LUT R8, R8, 0x1fc, RZ, 0xc0, !PT ;  /* 0x000001fc08087812 */ /* 0x000fca00078ec0ff */
[----:B------:R-:W-:Y:S02]  /*04b0*/  IMAD R4, R8, 0x4, R3 ;  /* 0x0000000408047824 */ /* 0x000fe400078e0203 */
[----:B------:R-:W-:Y:S01]  /*04c0*/  IMAD.SHL.U32 R18, R18, 0x4, RZ ;  /* 0x0000000412127824 */ /* 0x000fe200078e00ff */
[----:B------:R-:W0:Y:S04]  /*04d0*/  LDC.64 R2, c[0x0][0x218] ;  /* 0x00008600ff027b82 */ /* 0x000e280000000a00 */
[----:B------:R-:W-:-:S04]  /*04e0*/  LOP3.LUT R18, R19, 0x3c, R18, 0xf8, !PT ;  /* 0x0000003c13127812 */ /* 0x000fc800078ef812 */
[----:B------:R-:W-:-:S04]  /*04f0*/  SHF.R.S32.HI R9, RZ, 0x1f, R18 ;  /* 0x0000001fff097819 */ /* 0x000fc80000011412 */
[----:B------:R-:W-:-:S04]  /*0500*/  LEA.HI R9, R9, R18, RZ, 0x8 ;  /* 0x0000001209097211 */ /* 0x000fc800078f40ff */
[----:B------:R-:W-:Y:S02]  /*0510*/  LOP3.LUT R11, R9, 0xffffff00, RZ, 0xc0, !PT ;  /* 0xffffff00090b7812 */ /* 0x000fe400078ec0ff */
[----:B------:R-:W-:Y:S02]  /*0520*/  SHF.R.S32.HI R10, RZ, 0x8, R9 ;  /* 0x00000008ff0a7819 */ /* 0x000fe40000011409 */
[C---:B------:R-:W-:Y:S01]  /*0530*/  ISETP.GE.AND P0, PT, R18.reuse, 0x10000, PT ;  /* 0x000100001200780c */ /* 0x040fe20003f06270 */
[----:B------:R-:W-:Y:S01]  /*0540*/  IMAD.IADD R11, R18, 0x1, -R11 ;  /* 0x00000001120b7824 */ /* 0x000fe200078e0a0b */
[----:B------:R-:W-:Y:S02]  /*0550*/  LOP3.LUT R9, R15, R0, RZ, 0xfc, !PT ;  /* 0x000000000f097212 */ /* 0x000fe400078efcff */
[----:B------:R-:W-:Y:S01]  /*0560*/  LOP3.LUT R0, R15, 0x8, R0, 0xfe, !PT ;  /* 0x000000080f007812 */ /* 0x000fe200078efe00 */
[----:B------:R-:W-:Y:S01]  /*0570*/  IMAD R12, R10, 0x900, R11 ;  /* 0x000009000a0c7824 */ /* 0x000fe200078e020b */
[----:B------:R-:W-:-:S02]  /*0580*/  ISETP.LT.AND P1, PT, R9, 0x9, !P0 ;  /* 0x000000090900780c */ /* 0x000fc40004721270 */
[----:B------:R-:W-:Y:S01]  /*0590*/  ISETP.LT.AND P0, PT, R0, 0x9, !P0 ;  /* 0x000000090000780c */ /* 0x000fe20004701270 */
[----:B------:R-:W-:-:S04]  /*05a0*/  IMAD R11, R9, 0x100, R12 ;  /* 0x00000100090b7824 */ /* 0x000fc800078e020c */
[----:B0-----:R-:W-:Y:S01]  /*05b0*/  IMAD.WIDE R10, R11, 0x4, R2 ;  /* 0x000000040b0a7825 */ /* 0x001fe200078e0202 */
[----:B--2---:R-:W-:Y:S04]  /*05c0*/  STS [R13+0x20], R14 ;  /* 0x0000200e0d007388 */ /* 0x004fe80000000800 */
[----:B---3--:R-:W-:Y:S04]  /*05d0*/  STS [R13+0x40], R20 ;  /* 0x000040140d007388 */ /* 0x008fe80000000800 */
[----:B----4-:R-:W-:Y:S04]  /*05e0*/  STS [R13+0x60], R21 ;  /* 0x000060150d007388 */ /* 0x010fe80000000800 */
[----:B-----5:R-:W-:Y:S04]  /*05f0*/  STS [R13+0x80], R22 ;  /* 0x000080160d007388 */ /* 0x020fe80000000800 */
[----:B------:R-:W-:Y:S04]  /*0600*/  STS [R13+0xa0], R24 ;  /* 0x0000a0180d007388 */ /* 0x000fe80000000800 */
[----:B------:R-:W-:Y:S04]  /*0610*/  STS [R13+0xc0], R23 ;  /* 0x0000c0170d007388 */ /* 0x000fe80000000800 */
[----:B------:R-:W-:Y:S04]  /*0620*/  STS [R13], R25 ;  /* 0x000000190d007388 */ /* 0x000fe80000000800 */
[----:B------:R0:W-:Y:S01]  /*0630*/  STS [R13+0xe0], R26 ;  /* 0x0000e01a0d007388 */ /* 0x0001e20000000800 */
[----:B------:R-:W-:Y:S06]  /*0640*/  BAR.SYNC.DEFER_BLOCKING 0x0 ;  /* 0x0000000000007b1d */ /* 0x000fec0000010000 */
[----:B------:R-:W1:Y:S01]  /*0650*/  LDS.128 R4, [R4] ;  /* 0x0000000004047984 */ /* 0x000e620000000c00 */
[----:B0-----:R-:W-:-:S04]  /*0660*/  LOP3.LUT R13, R8, 0x200, RZ, 0xfc, !PT ;  /* 0x00000200080d7812 */ /* 0x001fc800078efcff */
[----:B------:R-:W-:-:S04]  /*0670*/  SHF.R.U32.HI R13, RZ, 0x2, R13 ;  /* 0x00000002ff0d7819 */ /* 0x000fc8000001160d */
[----:B------:R-:W-:-:S05]  /*0680*/  LOP3.LUT R13, R13, 0xf0, RZ, 0xc0, !PT ;  /* 0x000000f00d0d7812 */ /* 0x000fca00078ec0ff */
[----:B------:R-:W-:-:S04]  /*0690*/  VIADD R13, R13, UR4 ;  /* 0x000000040d0d7c36 */ /* 0x000fc80008000000 */
[----:B------:R-:W-:Y:S01]  /*06a0*/  IMAD R13, R8, 0x4, R13 ;  /* 0x00000004080d7824 */ /* 0x000fe200078e020d */
[----:B-1----:R0:W-:Y:S02]  /*06b0*/  @P1 STG.E.128 desc[UR6][R10.64], R4 ;  /* 0x000000040a001986 */ /* 0x0021e4000c101d06 */
[----:B0-----:R-:W-:Y:S05]  /*06c0*/  @!P0 EXIT ;  /* 0x000000000000894d */ /* 0x001fea0003800000 */
[----:B0-----:R-:W0:Y:S01]  /*06d0*/  LDS.128 R8, [R13+0x800] ;  /* 0x000800000d087984 */ /* 0x001e220000000c00 */
[----:B------:R-:W-:-:S04]  /*06e0*/  IMAD R5, R0, 0x100, R12 ;  /* 0x0000010000057824 */ /* 0x000fc800078e020c */
[----:B------:R-:W-:-:S05]  /*06f0*/  IMAD.WIDE R2, R5, 0x4, R2 ;  /* 0x0000000405027825 */ /* 0x000fca00078e0202 */
[----:B0-----:R-:W-:Y:S01]  /*0700*/  STG.E.128 desc[UR6][R2.64], R8 ;  /* 0x0000000802007986 */ /* 0x001fe2000c101d06 */
[----:B------:R-:W-:Y:S05]  /*0710*/  EXIT ;  /* 0x000000000000794d */ /* 0x000fea0003800000 */
.L_x_0:
[----:B------:R-:W-:-:S00]  /*0720*/  BRA `(.L_x_0) ;  /* 0xfffffffc00fc7947 */ /* 0x000fc0000383ffff */
[----:B------:R-:W-:-:S00]  /*0730*/  NOP ;  /* 0x0000000000007918 */ /* 0x000fc00000000000 */
        /* <DEDUP_REMOVED lines=12> */
.L_x_1:


//--------------------- .nv.shared.triton_poi_fused_0 --------------------------
	.section	.nv.shared.triton_poi_fused_0,"aw",@nobits
	.sectionflags	@""
	.align	16
	.zero		1024


//--------------------- .nv.constant0.triton_poi_fused_0 --------------------------
	.section	.nv.constant0.triton_poi_fused_0,"a",@progbits
	.sectionflags	@""
	.align	4
.nv.constant0.triton_poi_fused_0:
	.zero		552
